//
// Generated by NVIDIA NVVM Compiler
//
// Compiler Build ID: CL-36424714
// Cuda compilation tools, release 13.0, V13.0.88
// Based on NVVM 20.0.0
//

.version 9.0
.target sm_100
.address_size 64

	// .globl	_Z12naive_matmulPKdS0_Pdi

.visible .entry _Z12naive_matmulPKdS0_Pdi(
	.param .u64 .ptr .align 1 _Z12naive_matmulPKdS0_Pdi_param_0,
	.param .u64 .ptr .align 1 _Z12naive_matmulPKdS0_Pdi_param_1,
	.param .u64 .ptr .align 1 _Z12naive_matmulPKdS0_Pdi_param_2,
	.param .u32 _Z12naive_matmulPKdS0_Pdi_param_3
)
{
	.reg .pred 	%p<10>;
	.reg .b32 	%r<41>;
	.reg .b64 	%rd<67>;
	.reg .b64 	%fd<67>;

	ld.param.u64 	%rd14, [_Z12naive_matmulPKdS0_Pdi_param_0];
	ld.param.u64 	%rd15, [_Z12naive_matmulPKdS0_Pdi_param_1];
	ld.param.u32 	%r17, [_Z12naive_matmulPKdS0_Pdi_param_3];
	cvta.to.global.u64 	%rd1, %rd15;
	cvta.to.global.u64 	%rd2, %rd14;
	mov.u32 	%r18, %ntid.y;
	mov.u32 	%r19, %ctaid.y;
	mov.u32 	%r20, %tid.y;
	mad.lo.s32 	%r1, %r18, %r19, %r20;
	mov.u32 	%r21, %ntid.x;
	mov.u32 	%r22, %ctaid.x;
	mov.u32 	%r23, %tid.x;
	mad.lo.s32 	%r2, %r21, %r22, %r23;
	max.s32 	%r24, %r1, %r2;
	setp.ge.s32 	%p1, %r24, %r17;
	@%p1 bra 	$L__BB0_13;
	mul.lo.s32 	%r3, %r17, %r1;
	and.b32  	%r4, %r17, 7;
	setp.lt.u32 	%p2, %r17, 8;
	mov.f64 	%fd66, 0d0000000000000000;
	mov.b32 	%r39, 0;
	@%p2 bra 	$L__BB0_4;
	and.b32  	%r26, %r17, 2147483640;
	neg.s32 	%r37, %r26;
	mul.wide.s32 	%rd16, %r17, 8;
	add.s64 	%rd3, %rd1, %rd16;
	mul.wide.s32 	%rd17, %r17, 16;
	add.s64 	%rd4, %rd1, %rd17;
	mul.wide.s32 	%rd18, %r17, 24;
	add.s64 	%rd5, %rd1, %rd18;
	mul.wide.s32 	%rd19, %r17, 32;
	add.s64 	%rd6, %rd1, %rd19;
	mul.wide.s32 	%rd20, %r17, 40;
	add.s64 	%rd7, %rd1, %rd20;
	mul.wide.s32 	%rd21, %r17, 48;
	add.s64 	%rd8, %rd1, %rd21;
	mul.wide.s32 	%rd22, %r17, 56;
	add.s64 	%rd9, %rd1, %rd22;
	mul.wide.u32 	%rd23, %r3, 8;
	add.s64 	%rd24, %rd23, %rd2;
	add.s64 	%rd66, %rd24, 32;
	mov.f64 	%fd66, 0d0000000000000000;
	mov.u32 	%r36, %r2;
$L__BB0_3:
	.pragma "nounroll";
	and.b32  	%r39, %r17, 2147483640;
	mul.wide.s32 	%rd25, %r36, 8;
	add.s64 	%rd26, %rd3, %rd25;
	add.s64 	%rd27, %rd4, %rd25;
	add.s64 	%rd28, %rd5, %rd25;
	add.s64 	%rd29, %rd6, %rd25;
	add.s64 	%rd30, %rd7, %rd25;
	add.s64 	%rd31, %rd8, %rd25;
	add.s64 	%rd32, %rd9, %rd25;
	add.s64 	%rd33, %rd1, %rd25;
	ld.global.f64 	%fd16, [%rd66+-32];
	ld.global.f64 	%fd17, [%rd33];
	fma.rn.f64 	%fd18, %fd16, %fd17, %fd66;
	ld.global.f64 	%fd19, [%rd66+-24];
	ld.global.f64 	%fd20, [%rd26];
	fma.rn.f64 	%fd21, %fd19, %fd20, %fd18;
	ld.global.f64 	%fd22, [%rd66+-16];
	ld.global.f64 	%fd23, [%rd27];
	fma.rn.f64 	%fd24, %fd22, %fd23, %fd21;
	ld.global.f64 	%fd25, [%rd66+-8];
	ld.global.f64 	%fd26, [%rd28];
	fma.rn.f64 	%fd27, %fd25, %fd26, %fd24;
	ld.global.f64 	%fd28, [%rd66];
	ld.global.f64 	%fd29, [%rd29];
	fma.rn.f64 	%fd30, %fd28, %fd29, %fd27;
	ld.global.f64 	%fd31, [%rd66+8];
	ld.global.f64 	%fd32, [%rd30];
	fma.rn.f64 	%fd33, %fd31, %fd32, %fd30;
	ld.global.f64 	%fd34, [%rd66+16];
	ld.global.f64 	%fd35, [%rd31];
	fma.rn.f64 	%fd36, %fd34, %fd35, %fd33;
	ld.global.f64 	%fd37, [%rd66+24];
	ld.global.f64 	%fd38, [%rd32];
	fma.rn.f64 	%fd66, %fd37, %fd38, %fd36;
	add.s32 	%r37, %r37, 8;
	shl.b32 	%r27, %r17, 3;
	add.s32 	%r36, %r36, %r27;
	add.s64 	%rd66, %rd66, 64;
	setp.ne.s32 	%p3, %r37, 0;
	@%p3 bra 	$L__BB0_3;
$L__BB0_4:
	setp.eq.s32 	%p4, %r4, 0;
	@%p4 bra 	$L__BB0_12;
	and.b32  	%r12, %r17, 3;
	setp.lt.u32 	%p5, %r4, 4;
	@%p5 bra 	$L__BB0_7;
	add.s32 	%r28, %r39, %r3;
	mul.wide.u32 	%rd34, %r28, 8;
	add.s64 	%rd35, %rd2, %rd34;
	ld.global.f64 	%fd40, [%rd35];
	mad.lo.s32 	%r29, %r39, %r17, %r2;
	mul.wide.s32 	%rd36, %r29, 8;
	add.s64 	%rd37, %rd1, %rd36;
	ld.global.f64 	%fd41, [%rd37];
	fma.rn.f64 	%fd42, %fd40, %fd41, %fd66;
	cvt.u64.u32 	%rd38, %r3;
	cvt.u64.u32 	%rd39, %r39;
	add.s64 	%rd40, %rd39, %rd38;
	shl.b64 	%rd41, %rd40, 3;
	add.s64 	%rd42, %rd2, %rd41;
	ld.global.f64 	%fd43, [%rd42+8];
	mul.wide.s32 	%rd43, %r17, 8;
	add.s64 	%rd44, %rd37, %rd43;
	ld.global.f64 	%fd44, [%rd44];
	fma.rn.f64 	%fd45, %fd43, %fd44, %fd42;
	ld.global.f64 	%fd46, [%rd42+16];
	add.s64 	%rd45, %rd44, %rd43;
	ld.global.f64 	%fd47, [%rd45];
	fma.rn.f64 	%fd48, %fd46, %fd47, %fd45;
	ld.global.f64 	%fd49, [%rd42+24];
	add.s64 	%rd46, %rd45, %rd43;
	ld.global.f64 	%fd50, [%rd46];
	fma.rn.f64 	%fd66, %fd49, %fd50, %fd48;
	add.s32 	%r39, %r39, 4;
$L__BB0_7:
	setp.eq.s32 	%p6, %r12, 0;
	@%p6 bra 	$L__BB0_12;
	setp.eq.s32 	%p7, %r12, 1;
	@%p7 bra 	$L__BB0_10;
	add.s32 	%r30, %r39, %r3;
	mul.wide.u32 	%rd47, %r30, 8;
	add.s64 	%rd48, %rd2, %rd47;
	ld.global.f64 	%fd52, [%rd48];
	mad.lo.s32 	%r31, %r39, %r17, %r2;
	mul.wide.s32 	%rd49, %r31, 8;
	add.s64 	%rd50, %rd1, %rd49;
	ld.global.f64 	%fd53, [%rd50];
	fma.rn.f64 	%fd54, %fd52, %fd53, %fd66;
	cvt.u64.u32 	%rd51, %r3;
	cvt.u64.u32 	%rd52, %r39;
	add.s64 	%rd53, %rd52, %rd51;
	shl.b64 	%rd54, %rd53, 3;
	add.s64 	%rd55, %rd2, %rd54;
	ld.global.f64 	%fd55, [%rd55+8];
	mul.wide.s32 	%rd56, %r17, 8;
	add.s64 	%rd57, %rd50, %rd56;
	ld.global.f64 	%fd56, [%rd57];
	fma.rn.f64 	%fd66, %fd55, %fd56, %fd54;
	add.s32 	%r39, %r39, 2;
$L__BB0_10:
	and.b32  	%r32, %r17, 1;
	setp.eq.b32 	%p8, %r32, 1;
	not.pred 	%p9, %p8;
	@%p9 bra 	$L__BB0_12;
	add.s32 	%r33, %r39, %r3;
	mul.wide.u32 	%rd58, %r33, 8;
	add.s64 	%rd59, %rd2, %rd58;
	ld.global.f64 	%fd57, [%rd59];
	mad.lo.s32 	%r34, %r39, %r17, %r2;
	mul.wide.s32 	%rd60, %r34, 8;
	add.s64 	%rd61, %rd1, %rd60;
	ld.global.f64 	%fd58, [%rd61];
	fma.rn.f64 	%fd66, %fd57, %fd58, %fd66;
$L__BB0_12:
	ld.param.u64 	%rd65, [_Z12naive_matmulPKdS0_Pdi_param_2];
	add.s32 	%r35, %r3, %r2;
	cvta.to.global.u64 	%rd62, %rd65;
	mul.wide.s32 	%rd63, %r35, 8;
	add.s64 	%rd64, %rd62, %rd63;
	st.global.f64 	[%rd64], %fd66;
$L__BB0_13:
	ret;

}


// ===== COMPILED SASS (sm_100) =====

	.target	sm_100

	.elftype	@"ET_EXEC"


//--------------------- .note.nv.tkinfo           --------------------------
	.section	.note.nv.tkinfo,"",@"SHT_NOTE"
	.sectionflags	@"SHF_NOTE_NV_TKINFO"
	.tkinfo
        /*0018*/ 	.word	0x00000002
        /*0030*/ 	.string	""
        /*0030*/ 	.string	"ptxas"
        /*0030*/ 	.string	"Cuda compilation tools, release 13.0, V13.0.88"
        /*0030*/ 	.string	"Build cuda_13.0.r13.0/compiler.36424714_0"
        /*0030*/ 	.string	"-arch sm_100 -m 64 "



//--------------------- .note.nv.cuinfo           --------------------------
	.section	.note.nv.cuinfo,"",@"SHT_NOTE"
	.sectionflags	@"SHF_NOTE_NV_CUINFO"
        /*0018*/ 	.short	0x0002
        /*001a*/ 	.short	0x0064
        /*001c*/ 	.short	0x0082
	.zero		2


//--------------------- .nv.info                  --------------------------
	.section	.nv.info,"",@"SHT_CUDA_INFO"
	.align	4


	//----- nvinfo : EIATTR_REGCOUNT
	.align		4
        /*0000*/ 	.byte	0x04, 0x2f
        /*0002*/ 	.short	(.L_1 - .L_0)
	.align		4
.L_0:
        /*0004*/ 	.word	index@(_Z12naive_matmulPKdS0_Pdi)
        /*0008*/ 	.word	0x0000001e


	//----- nvinfo : EIATTR_FRAME_SIZE
	.align		4
.L_1:
        /*000c*/ 	.byte	0x04, 0x11
        /*000e*/ 	.short	(.L_3 - .L_2)
	.align		4
.L_2:
        /*0010*/ 	.word	index@(_Z12naive_matmulPKdS0_Pdi)
        /*0014*/ 	.word	0x00000000


	//----- nvinfo : EIATTR_MIN_STACK_SIZE
	.align		4
.L_3:
        /*0018*/ 	.byte	0x04, 0x12
        /*001a*/ 	.short	(.L_5 - .L_4)
	.align		4
.L_4:
        /*001c*/ 	.word	index@(_Z12naive_matmulPKdS0_Pdi)
        /*0020*/ 	.word	0x00000000
.L_5:


//--------------------- .nv.compat                --------------------------
	.section	.nv.compat,"",@"SHT_CUDA_COMPAT_INFO"
	.align	4
        /*0000*/ 	.byte	0x02, 0x09, 0x00, 0x00, 0x02, 0x02, 0x01, 0x00, 0x02, 0x05, 0x05, 0x00, 0x03, 0x07, 0x01, 0x01
        /*0010*/ 	.byte	0x02, 0x03, 0x00, 0x00, 0x02, 0x06, 0x01, 0x00, 0x04, 0x0b, 0x08, 0x00, 0x01, 0x00, 0x00, 0x00
        /*0020*/ 	.byte	0x00, 0x00, 0x00, 0x00


//--------------------- .nv.info._Z12naive_matmulPKdS0_Pdi --------------------------
	.section	.nv.info._Z12naive_matmulPKdS0_Pdi,"",@"SHT_CUDA_INFO"
	.sectionflags	@""
	.align	4


	//----- nvinfo : EIATTR_CUDA_API_VERSION
	.align		4
        /*0000*/ 	.byte	0x04, 0x37
        /*0002*/ 	.short	(.L_7 - .L_6)
.L_6:
        /*0004*/ 	.word	0x00000082


	//----- nvinfo : EIATTR_KPARAM_INFO
	.align		4
.L_7:
        /*0008*/ 	.byte	0x04, 0x17
        /*000a*/ 	.short	(.L_9 - .L_8)
.L_8:
        /*000c*/ 	.word	0x00000000
        /*0010*/ 	.short	0x0003
        /*0012*/ 	.short	0x0018
        /*0014*/ 	.byte	0x00, 0xf0, 0x11, 0x00


	//----- nvinfo : EIATTR_KPARAM_INFO
	.align		4
.L_9:
        /*0018*/ 	.byte	0x04, 0x17
        /*001a*/ 	.short	(.L_11 - .L_10)
.L_10:
        /*001c*/ 	.word	0x00000000
        /*0020*/ 	.short	0x0002
        /*0022*/ 	.short	0x0010
        /*0024*/ 	.byte	0x00, 0xf5, 0x21, 0x00


	//----- nvinfo : EIATTR_KPARAM_INFO
	.align		4
.L_11:
        /*0028*/ 	.byte	0x04, 0x17
        /*002a*/ 	.short	(.L_13 - .L_12)
.L_12:
        /*002c*/ 	.word	0x00000000
        /*0030*/ 	.short	0x0001
        /*0032*/ 	.short	0x0008
        /*0034*/ 	.byte	0x00, 0xf5, 0x21, 0x00


	//----- nvinfo : EIATTR_KPARAM_INFO
	.align		4
.L_13:
        /*0038*/ 	.byte	0x04, 0x17
        /*003a*/ 	.short	(.L_15 - .L_14)
.L_14:
        /*003c*/ 	.word	0x00000000
        /*0040*/ 	.short	0x0000
        /*0042*/ 	.short	0x0000
        /*0044*/ 	.byte	0x00, 0xf5, 0x21, 0x00


	//----- nvinfo : EIATTR_SPARSE_MMA_MASK
	.align		4
.L_15:
        /*0048*/ 	.byte	0x03, 0x50
        /*004a*/ 	.short	0x0000


	//----- nvinfo : EIATTR_MAXREG_COUNT
	.align		4
        /*004c*/ 	.byte	0x03, 0x1b
        /*004e*/ 	.short	0x00ff


	//----- nvinfo : EIATTR_MERCURY_ISA_VERSION
	.align		4
        /*0050*/ 	.byte	0x03, 0x5f
        /*0052*/ 	.short	0x0101


	//----- nvinfo : EIATTR_VRC_CTA_INIT_COUNT
	.align		4
        /*0054*/ 	.byte	0x02, 0x4a
	.zero		1
	.zero		1


	//----- nvinfo : EIATTR_EXIT_INSTR_OFFSETS
	.align		4
        /*0058*/ 	.byte	0x04, 0x1c
        /*005a*/ 	.short	(.L_17 - .L_16)


	//   ....[0]....
.L_16:
        /*005c*/ 	.word	0x000000c0


	//   ....[1]....
        /*0060*/ 	.word	0x00000ad0


	//----- nvinfo : EIATTR_CBANK_PARAM_SIZE
	.align		4
.L_17:
        /*0064*/ 	.byte	0x03, 0x19
        /*0066*/ 	.short	0x001c


	//----- nvinfo : EIATTR_PARAM_CBANK
	.align		4
        /*0068*/ 	.byte	0x04, 0x0a
        /*006a*/ 	.short	(.L_19 - .L_18)
	.align		4
.L_18:
        /*006c*/ 	.word	index@(.nv.constant0._Z12naive_matmulPKdS0_Pdi)
        /*0070*/ 	.short	0x0380
        /*0072*/ 	.short	0x001c


	//----- nvinfo : EIATTR_SW_WAR
	.align		4
.L_19:
        /*0074*/ 	.byte	0x04, 0x36
        /*0076*/ 	.short	(.L_21 - .L_20)
.L_20:
        /*0078*/ 	.word	0x00000008
.L_21:


//--------------------- .nv.callgraph             --------------------------
	.section	.nv.callgraph,"",@"SHT_CUDA_CALLGRAPH"
	.align	4
	.sectionentsize	8
	.align		4
        /*0000*/ 	.word	0x00000000
	.align		4
        /*0004*/ 	.word	0xffffffff
	.align		4
        /*0008*/ 	.word	0x00000000
	.align		4
        /*000c*/ 	.word	0xfffffffe
	.align		4
        /*0010*/ 	.word	0x00000000
	.align		4
        /*0014*/ 	.word	0xfffffffd
	.align		4
        /*0018*/ 	.word	0x00000000
	.align		4
        /*001c*/ 	.word	0xfffffffc


//--------------------- .text._Z12naive_matmulPKdS0_Pdi --------------------------
	.section	.text._Z12naive_matmulPKdS0_Pdi,"ax",@progbits
	.align	128
        .global         _Z12naive_matmulPKdS0_Pdi
        .type           _Z12naive_matmulPKdS0_Pdi,@function
        .size           _Z12naive_matmulPKdS0_Pdi,(.L_x_5 - _Z12naive_matmulPKdS0_Pdi)
        .other          _Z12naive_matmulPKdS0_Pdi,@"STO_CUDA_ENTRY STV_DEFAULT"
_Z12naive_matmulPKdS0_Pdi:
.text._Z12naive_matmulPKdS0_Pdi:
[----:B------:R-:W-:Y:S01]  /*0000*/  LDC R1, c[0x0][0x37c] ;  /* 0x0000df00ff017b82 */ /* 0x000fe20000000800 */
[----:B------:R-:W0:Y:S01]  /*0010*/  S2R R21, SR_CTAID.Y ;  /* 0x0000000000157919 */ /* 0x000e220000002600 */
[----:B------:R-:W0:Y:S01]  /*0020*/  LDCU UR4, c[0x0][0x364] ;  /* 0x00006c80ff0477ac */ /* 0x000e220008000800 */
[----:B------:R-:W0:Y:S01]  /*0030*/  S2R R0, SR_TID.Y ;  /* 0x0000000000007919 */ /* 0x000e220000002200 */
[----:B------:R-:W1:Y:S01]  /*0040*/  LDCU UR5, c[0x0][0x360] ;  /* 0x00006c00ff0577ac */ /* 0x000e620008000800 */
[----:B------:R-:W1:Y:S01]  /*0050*/  S2R R2, SR_CTAID.X ;  /* 0x0000000000027919 */ /* 0x000e620000002500 */
[----:B------:R-:W2:Y:S01]  /*0060*/  LDCU UR18, c[0x0][0x398] ;  /* 0x00007300ff1277ac */ /* 0x000ea20008000800 */
[----:B------:R-:W1:Y:S01]  /*0070*/  S2R R3, SR_TID.X ;  /* 0x0000000000037919 */ /* 0x000e620000002100 */
[----:B0-----:R-:W-:Y:S02]  /*0080*/  IMAD R21, R21, UR4, R0 ;  /* 0x0000000415157c24 */ /* 0x001fe4000f8e0200 */
[----:B-1----:R-:W-:-:S05]  /*0090*/  IMAD R0, R2, UR5, R3 ;  /* 0x0000000502007c24 */ /* 0x002fca000f8e0203 */
[----:B------:R-:W-:-:S04]  /*00a0*/  VIMNMX R2, PT, PT, R21, R0, !PT ;  /* 0x0000000015027248 */ /* 0x000fc80007fe0100 */
[----:B--2---:R-:W-:-:S13]  /*00b0*/  ISETP.GE.AND P0, PT, R2, UR18, PT ;  /* 0x0000001202007c0c */ /* 0x004fda000bf06270 */
[----:B------:R-:W-:Y:S05]  /*00c0*/  @P0 EXIT ;  /* 0x000000000000094d */ /* 0x000fea0003800000 */
[----:B------:R-:W-:Y:S02]  /*00d0*/  UISETP.GE.U32.AND UP0, UPT, UR18, 0x8, UPT ;  /* 0x000000081200788c */ /* 0x000fe4000bf06070 */
[----:B------:R-:W-:Y:S01]  /*00e0*/  IMAD R21, R21, UR18, RZ ;  /* 0x0000001215157c24 */ /* 0x000fe2000f8e02ff */
[----:B------:R-:W-:Y:S01]  /*00f0*/  CS2R R12, SRZ ;  /* 0x00000000000c7805 */ /* 0x000fe2000001ff00 */
[----:B------:R-:W0:Y:S01]  /*0100*/  LDCU.64 UR16, c[0x0][0x358] ;  /* 0x00006b00ff1077ac */ /* 0x000e220008000a00 */
[----:B------:R-:W-:-:S04]  /*0110*/  UMOV UR4, URZ ;  /* 0x000000ff00047c82 */ /* 0x000fc80008000000 */
[----:B------:R-:W-:Y:S05]  /*0120*/  BRA.U !UP0, `(.L_x_0) ;  /* 0x0000000508147547 */ /* 0x000fea000b800000 */
[----:B------:R-:W1:Y:S01]  /*0130*/  LDCU.128 UR20, c[0x0][0x380] ;  /* 0x00007000ff1477ac */ /* 0x000e620008000c00 */
[----:B------:R-:W-:Y:S01]  /*0140*/  IMAD.MOV.U32 R20, RZ, RZ, R0 ;  /* 0x000000ffff147224 */ /* 0x000fe200078e0000 */
[----:B------:R-:W-:Y:S01]  /*0150*/  CS2R R12, SRZ ;  /* 0x00000000000c7805 */ /* 0x000fe2000001ff00 */
[----:B------:R-:W-:-:S04]  /*0160*/  ULOP3.LUT UR4, UR18, 0x7ffffff8, URZ, 0xc0, !UPT ;  /* 0x7ffffff812047892 */ /* 0x000fc8000f8ec0ff */
[----:B------:R-:W-:Y:S01]  /*0170*/  UIADD3 UR4, UPT, UPT, -UR4, URZ, URZ ;  /* 0x000000ff04047290 */ /* 0x000fe2000fffe1ff */
[----:B-1----:R-:W-:Y:S01]  /*0180*/  MOV R2, UR20 ;  /* 0x0000001400027c02 */ /* 0x002fe20008000f00 */
[----:B------:R-:W-:Y:S01]  /*0190*/  IMAD.U32 R3, RZ, RZ, UR21 ;  /* 0x00000015ff037e24 */ /* 0x000fe2000f8e00ff */
[----:B------:R-:W-:Y:S02]  /*01a0*/  UIMAD.WIDE UR6, UR18, 0x18, UR22 ;  /* 0x00000018120678a5 */ /* 0x000fe4000f8e0216 */
[----:B------:R-:W-:Y:S01]  /*01b0*/  UIMAD.WIDE UR8, UR18, 0x20, UR22 ;  /* 0x00000020120878a5 */ /* 0x000fe2000f8e0216 */
[----:B------:R-:W-:Y:S01]  /*01c0*/  IMAD.WIDE.U32 R2, R21, 0x8, R2 ;  /* 0x0000000815027825 */ /* 0x000fe200078e0002 */
[----:B------:R-:W-:Y:S02]  /*01d0*/  UIMAD.WIDE UR10, UR18, 0x28, UR22 ;  /* 0x00000028120a78a5 */ /* 0x000fe4000f8e0216 */
[----:B------:R-:W-:Y:S01]  /*01e0*/  UIMAD.WIDE UR12, UR18, 0x30, UR22 ;  /* 0x00000030120c78a5 */ /* 0x000fe2000f8e0216 */
[----:B------:R-:W-:Y:S01]  /*01f0*/  IADD3 R8, P0, PT, R2, 0x20, RZ ;  /* 0x0000002002087810 */ /* 0x000fe20007f1e0ff */
[----:B------:R-:W-:-:S03]  /*0200*/  UIMAD.WIDE UR14, UR18, 0x38, UR22 ;  /* 0x00000038120e78a5 */ /* 0x000fc6000f8e0216 */
[----:B------:R-:W-:-:S09]  /*0210*/  IADD3.X R9, PT, PT, RZ, R3, RZ, P0, !PT ;  /* 0x00000003ff097210 */ /* 0x000fd200007fe4ff */
.L_x_1:
[----:B------:R-:W-:Y:S01]  /*0220*/  HFMA2 R23, -RZ, RZ, 0, 4.76837158203125e-07 ;  /* 0x00000008ff177431 */ /* 0x000fe200000001ff */
[----:B------:R-:W-:Y:S01]  /*0230*/  UIMAD.WIDE UR24, UR18, 0x8, UR22 ;  /* 0x00000008121878a5 */ /* 0x000fe2000f8e0216 */
[----:B------:R-:W-:Y:S01]  /*0240*/  IMAD.MOV.U32 R2, RZ, RZ, R8 ;  /* 0x000000ffff027224 */ /* 0x000fe200078e0008 */
[----:B------:R-:W-:Y:S01]  /*0250*/  MOV R3, R9 ;  /* 0x0000000900037202 */ /* 0x000fe20000000f00 */
[----:B------:R-:W-:-:S03]  /*0260*/  UIMAD.WIDE UR20, UR18, 0x10, UR22 ;  /* 0x00000010121478a5 */ /* 0x000fc6000f8e0216 */
[----:B------:R-:W-:Y:S01]  /*0270*/  MOV R19, UR25 ;  /* 0x0000001900137c02 */ /* 0x000fe20008000f00 */
[----:B------:R-:W-:Y:S01]  /*0280*/  IMAD.U32 R18, RZ, RZ, UR24 ;  /* 0x00000018ff127e24 */ /* 0x000fe2000f8e00ff */
[----:B0-----:R-:W2:Y:S01]  /*0290*/  LDG.E.64 R24, desc[UR16][R2.64+-0x20] ;  /* 0xffffe01002187981 */ /* 0x001ea2000c1e1b00 */
[C---:B------:R-:W-:Y:S01]  /*02a0*/  IMAD.WIDE R22, R20.reuse, R23, UR22 ;  /* 0x0000001614167e25 */ /* 0x040fe2000f8e0217 */
[----:B------:R-:W-:Y:S02]  /*02b0*/  MOV R16, UR20 ;  /* 0x0000001400107c02 */ /* 0x000fe40008000f00 */
[----:B------:R-:W3:Y:S01]  /*02c0*/  LDG.E.64 R10, desc[UR16][R2.64+-0x18] ;  /* 0xffffe810020a7981 */ /* 0x000ee2000c1e1b00 */
[----:B------:R-:W-:-:S03]  /*02d0*/  IMAD.WIDE R18, R20, 0x8, R18 ;  /* 0x0000000814127825 */ /* 0x000fc600078e0212 */
[----:B------:R-:W2:Y:S01]  /*02e0*/  LDG.E.64 R22, desc[UR16][R22.64] ;  /* 0x0000001016167981 */ /* 0x000ea2000c1e1b00 */
[----:B------:R-:W-:-:S03]  /*02f0*/  IMAD.U32 R17, RZ, RZ, UR21 ;  /* 0x00000015ff117e24 */ /* 0x000fc6000f8e00ff */
[----:B------:R-:W3:Y:S01]  /*0300*/  LDG.E.64 R18, desc[UR16][R18.64] ;  /* 0x0000001012127981 */ /* 0x000ee2000c1e1b00 */
[----:B------:R-:W-:-:S04]  /*0310*/  IMAD.WIDE R16, R20, 0x8, R16 ;  /* 0x0000000814107825 */ /* 0x000fc800078e0210 */
[----:B------:R-:W-:Y:S01]  /*0320*/  HFMA2 R9, -RZ, RZ, 0, 4.76837158203125e-07 ;  /* 0x00000008ff097431 */ /* 0x000fe200000001ff */
[----:B------:R-:W4:Y:S04]  /*0330*/  LDG.E.64 R14, desc[UR16][R2.64+-0x10] ;  /* 0xfffff010020e7981 */ /* 0x000f28000c1e1b00 */
[----:B------:R-:W4:Y:S01]  /*0340*/  LDG.E.64 R16, desc[UR16][R16.64] ;  /* 0x0000001010107981 */ /* 0x000f22000c1e1b00 */
[----:B------:R-:W-:-:S03]  /*0350*/  IMAD.WIDE R8, R20, R9, UR6 ;  /* 0x0000000614087e25 */ /* 0x000fc6000f8e0209 */
[----:B------:R-:W5:Y:S04]  /*0360*/  LDG.E.64 R6, desc[UR16][R2.64+-0x8] ;  /* 0xfffff81002067981 */ /* 0x000f68000c1e1b00 */
[----:B------:R-:W5:Y:S01]  /*0370*/  LDG.E.64 R8, desc[UR16][R8.64] ;  /* 0x0000001008087981 */ /* 0x000f62000c1e1b00 */
[----:B------:R-:W-:-:S05]  /*0380*/  MOV R5, 0x8 ;  /* 0x0000000800057802 */ /* 0x000fca0000000f00 */
[----:B------:R-:W-:-:S06]  /*0390*/  IMAD.WIDE R4, R20, R5, UR8 ;  /* 0x0000000814047e25 */ /* 0x000fcc000f8e0205 */
[----:B------:R-:W5:Y:S01]  /*03a0*/  LDG.E.64 R4, desc[UR16][R4.64] ;  /* 0x0000001004047981 */ /* 0x000f62000c1e1b00 */
[----:B--2---:R-:W-:Y:S01]  /*03b0*/  DFMA R24, R24, R22, R12 ;  /* 0x000000161818722b */ /* 0x004fe2000000000c */
[----:B------:R-:W-:Y:S02]  /*03c0*/  IMAD.MOV.U32 R23, RZ, RZ, 0x8 ;  /* 0x00000008ff177424 */ /* 0x000fe400078e00ff */
[----:B------:R-:W2:Y:S02]  /*03d0*/  LDG.E.64 R12, desc[UR16][R2.64] ;  /* 0x00000010020c7981 */ /* 0x000ea4000c1e1b00 */
[----:B------:R-:W-:-:S03]  /*03e0*/  IMAD.WIDE R22, R20, R23, UR10 ;  /* 0x0000000a14167e25 */ /* 0x000fc6000f8e0217 */
[----:B---3--:R-:W-:Y:S01]  /*03f0*/  DFMA R18, R10, R18, R24 ;  /* 0x000000120a12722b */ /* 0x008fe20000000018 */
[----:B------:R-:W-:Y:S01]  /*0400*/  MOV R25, 0x8 ;  /* 0x0000000800197802 */ /* 0x000fe20000000f00 */
[----:B------:R-:W3:Y:S04]  /*0410*/  LDG.E.64 R10, desc[UR16][R2.64+0x8] ;  /* 0x00000810020a7981 */ /* 0x000ee8000c1e1b00 */
[----:B------:R-:W3:Y:S01]  /*0420*/  LDG.E.64 R22, desc[UR16][R22.64] ;  /* 0x0000001016167981 */ /* 0x000ee2000c1e1b00 */
[C---:B------:R-:W-:Y:S01]  /*0430*/  IMAD.WIDE R24, R20.reuse, R25, UR12 ;  /* 0x0000000c14187e25 */ /* 0x040fe2000f8e0219 */
[----:B----4-:R-:W-:Y:S01]  /*0440*/  DFMA R16, R14, R16, R18 ;  /* 0x000000100e10722b */ /* 0x010fe20000000012 */
[----:B------:R-:W-:Y:S01]  /*0450*/  MOV R19, 0x8 ;  /* 0x0000000800137802 */ /* 0x000fe20000000f00 */
[----:B------:R-:W4:Y:S04]  /*0460*/  LDG.E.64 R14, desc[UR16][R2.64+0x10] ;  /* 0x00001010020e7981 */ /* 0x000f28000c1e1b00 */
[----:B------:R-:W4:Y:S01]  /*0470*/  LDG.E.64 R24, desc[UR16][R24.64] ;  /* 0x0000001018187981 */ /* 0x000f22000c1e1b00 */
[----:B------:R-:W-:Y:S01]  /*0480*/  IMAD.WIDE R18, R20, R19, UR14 ;  /* 0x0000000e14127e25 */ /* 0x000fe2000f8e0213 */
[----:B-----5:R-:W-:-:S02]  /*0490*/  DFMA R8, R6, R8, R16 ;  /* 0x000000080608722b */ /* 0x020fc40000000010 */
[----:B------:R-:W5:Y:S04]  /*04a0*/  LDG.E.64 R6, desc[UR16][R2.64+0x18] ;  /* 0x0000181002067981 */ /* 0x000f68000c1e1b00 */
[----:B------:R-:W5:Y:S01]  /*04b0*/  LDG.E.64 R18, desc[UR16][R18.64] ;  /* 0x0000001012127981 */ /* 0x000f62000c1e1b00 */
[----:B------:R-:W-:-:S04]  /*04c0*/  UIADD3 UR4, UPT, UPT, UR4, 0x8, URZ ;  /* 0x0000000804047890 */ /* 0x000fc8000fffe0ff */
[----:B------:R-:W-:Y:S01]  /*04d0*/  UISETP.NE.AND UP0, UPT, UR4, URZ, UPT ;  /* 0x000000ff0400728c */ /* 0x000fe2000bf05270 */
[----:B--2---:R-:W-:-:S08]  /*04e0*/  DFMA R4, R12, R4, R8 ;  /* 0x000000040c04722b */ /* 0x004fd00000000008 */
[----:B---3--:R-:W-:-:S08]  /*04f0*/  DFMA R4, R10, R22, R4 ;  /* 0x000000160a04722b */ /* 0x008fd00000000004 */
[----:B----4-:R-:W-:Y:S01]  /*0500*/  DFMA R4, R14, R24, R4 ;  /* 0x000000180e04722b */ /* 0x010fe20000000004 */
[----:B------:R-:W-:-:S07]  /*0510*/  IADD3 R8, P0, PT, R2, 0x40, RZ ;  /* 0x0000004002087810 */ /* 0x000fce0007f1e0ff */
[----:B-----5:R-:W-:Y:S01]  /*0520*/  DFMA R12, R6, R18, R4 ;  /* 0x00000012060c722b */ /* 0x020fe20000000004 */
[----:B------:R-:W-:Y:S01]  /*0530*/  IMAD.U32 R5, RZ, RZ, UR18 ;  /* 0x00000012ff057e24 */ /* 0x000fe2000f8e00ff */
[----:B------:R-:W-:-:S04]  /*0540*/  IADD3.X R9, PT, PT, RZ, R3, RZ, P0, !PT ;  /* 0x00000003ff097210 */ /* 0x000fc800007fe4ff */
[----:B------:R-:W-:Y:S01]  /*0550*/  LEA R20, R5, R20, 0x3 ;  /* 0x0000001405147211 */ /* 0x000fe200078e18ff */
[----:B------:R-:W-:Y:S06]  /*0560*/  BRA.U UP0, `(.L_x_1) ;  /* 0xfffffffd002c7547 */ /* 0x000fec000b83ffff */
[----:B------:R-:W-:-:S12]  /*0570*/  ULOP3.LUT UR4, UR18, 0x7ffffff8, URZ, 0xc0, !UPT ;  /* 0x7ffffff812047892 */ /* 0x000fd8000f8ec0ff */
.L_x_0:
[----:B------:R-:W-:-:S04]  /*0580*/  ULOP3.LUT UR6, UR18, 0x7, URZ, 0xc0, !UPT ;  /* 0x0000000712067892 */ /* 0x000fc8000f8ec0ff */
[----:B------:R-:W-:-:S09]  /*0590*/  UISETP.NE.AND UP0, UPT, UR6, URZ, UPT ;  /* 0x000000ff0600728c */ /* 0x000fd2000bf05270 */
[----:B------:R-:W-:Y:S05]  /*05a0*/  BRA.U !UP0, `(.L_x_2) ;  /* 0x0000000508387547 */ /* 0x000fea000b800000 */
[----:B------:R-:W-:Y:S02]  /*05b0*/  UISETP.GE.U32.AND UP0, UPT, UR6, 0x4, UPT ;  /* 0x000000040600788c */ /* 0x000fe4000bf06070 */
[----:B------:R-:W-:-:S04]  /*05c0*/  ULOP3.LUT UR5, UR18, 0x3, URZ, 0xc0, !UPT ;  /* 0x0000000312057892 */ /* 0x000fc8000f8ec0ff */
[----:B------:R-:W-:-:S03]  /*05d0*/  UISETP.NE.AND UP1, UPT, UR5, URZ, UPT ;  /* 0x000000ff0500728c */ /* 0x000fc6000bf25270 */
[----:B------:R-:W-:Y:S08]  /*05e0*/  BRA.U !UP0, `(.L_x_3) ;  /* 0x00000001087c7547 */ /* 0x000ff0000b800000 */
[----:B------:R-:W1:Y:S01]  /*05f0*/  LDC.64 R10, c[0x0][0x380] ;  /* 0x0000e000ff0a7b82 */ /* 0x000e620000000a00 */
[----:B------:R-:W2:Y:S01]  /*0600*/  LDCU.64 UR6, c[0x0][0x380] ;  /* 0x00007000ff0677ac */ /* 0x000ea20008000a00 */
[----:B------:R-:W-:Y:S01]  /*0610*/  IMAD.U32 R5, RZ, RZ, UR4 ;  /* 0x00000004ff057e24 */ /* 0x000fe2000f8e00ff */
[C---:B------:R-:W-:Y:S01]  /*0620*/  IADD3 R3, PT, PT, R21.reuse, UR4, RZ ;  /* 0x0000000415037c10 */ /* 0x040fe2000fffe0ff */
[----:B------:R-:W-:Y:S01]  /*0630*/  IMAD.U32 R23, RZ, RZ, UR18 ;  /* 0x00000012ff177e24 */ /* 0x000fe2000f8e00ff */
[----:B------:R-:W-:Y:S01]  /*0640*/  IADD3 R2, P0, PT, R21, UR4, RZ ;  /* 0x0000000415027c10 */ /* 0x000fe2000ff1e0ff */
[----:B------:R-:W-:Y:S02]  /*0650*/  IMAD R5, R5, UR18, R0 ;  /* 0x0000001205057c24 */ /* 0x000fe4000f8e0200 */
[----:B------:R-:W3:Y:S01]  /*0660*/  LDC.64 R18, c[0x0][0x388] ;  /* 0x0000e200ff127b82 */ /* 0x000ee20000000a00 */
[----:B------:R-:W-:Y:S01]  /*0670*/  MOV R25, UR18 ;  /* 0x0000001200197c02 */ /* 0x000fe20008000f00 */
[----:B-1----:R-:W-:Y:S01]  /*0680*/  IMAD.WIDE.U32 R10, R3, 0x8, R10 ;  /* 0x00000008030a7825 */ /* 0x002fe200078e000a */
[----:B------:R-:W-:-:S02]  /*0690*/  IADD3.X R3, PT, PT, RZ, RZ, RZ, P0, !PT ;  /* 0x000000ffff037210 */ /* 0x000fc400007fe4ff */
[----:B--2---:R-:W-:-:S03]  /*06a0*/  LEA R16, P0, R2, UR6, 0x3 ;  /* 0x0000000602107c11 */ /* 0x004fc6000f8018ff */
[----:B0-----:R-:W2:Y:S01]  /*06b0*/  LDG.E.64 R10, desc[UR16][R10.64] ;  /* 0x000000100a0a7981 */ /* 0x001ea2000c1e1b00 */
[----:B---3--:R-:W-:Y:S01]  /*06c0*/  IMAD.WIDE R18, R5, 0x8, R18 ;  /* 0x0000000805127825 */ /* 0x008fe200078e0212 */
[----:B------:R-:W-:-:S04]  /*06d0*/  LEA.HI.X R17, R2, UR7, R3, 0x3, P0 ;  /* 0x0000000702117c11 */ /* 0x000fc800080f1c03 */
[----:B------:R-:W2:Y:S01]  /*06e0*/  LDG.E.64 R14, desc[UR16][R18.64] ;  /* 0x00000010120e7981 */ /* 0x000ea2000c1e1b00 */
[----:B------:R-:W-:-:S03]  /*06f0*/  IMAD.WIDE R22, R23, 0x8, R18 ;  /* 0x0000000817167825 */ /* 0x000fc600078e0212 */
[----:B------:R-:W3:Y:S04]  /*0700*/  LDG.E.64 R6, desc[UR16][R16.64+0x8] ;  /* 0x0000081010067981 */ /* 0x000ee8000c1e1b00 */
[----:B------:R-:W3:Y:S01]  /*0710*/  LDG.E.64 R8, desc[UR16][R22.64] ;  /* 0x0000001016087981 */ /* 0x000ee2000c1e1b00 */
[----:B------:R-:W-:Y:S01]  /*0720*/  IMAD.WIDE R24, R25, 0x8, R22 ;  /* 0x0000000819187825 */ /* 0x000fe200078e0216 */
[----:B------:R-:W-:Y:S02]  /*0730*/  MOV R27, UR18 ;  /* 0x00000012001b7c02 */ /* 0x000fe40008000f00 */
[----:B------:R-:W4:Y:S04]  /*0740*/  LDG.E.64 R2, desc[UR16][R16.64+0x10] ;  /* 0x0000101010027981 */ /* 0x000f28000c1e1b00 */
[----:B------:R-:W4:Y:S01]  /*0750*/  LDG.E.64 R4, desc[UR16][R24.64] ;  /* 0x0000001018047981 */ /* 0x000f22000c1e1b00 */
[----:B------:R-:W-:-:S03]  /*0760*/  IMAD.WIDE R26, R27, 0x8, R24 ;  /* 0x000000081b1a7825 */ /* 0x000fc600078e0218 */
[----:B------:R-:W5:Y:S04]  /*0770*/  LDG.E.64 R18, desc[UR16][R16.64+0x18] ;  /* 0x0000181010127981 */ /* 0x000f68000c1e1b00 */
[----:B------:R-:W5:Y:S01]  /*0780*/  LDG.E.64 R26, desc[UR16][R26.64] ;  /* 0x000000101a1a7981 */ /* 0x000f62000c1e1b00 */
[----:B------:R-:W-:Y:S01]  /*0790*/  UIADD3 UR4, UPT, UPT, UR4, 0x4, URZ ;  /* 0x0000000404047890 */ /* 0x000fe2000fffe0ff */
[----:B--2---:R-:W-:-:S08]  /*07a0*/  DFMA R10, R10, R14, R12 ;  /* 0x0000000e0a0a722b */ /* 0x004fd0000000000c */
[----:B---3--:R-:W-:-:S08]  /*07b0*/  DFMA R6, R6, R8, R10 ;  /* 0x000000080606722b */ /* 0x008fd0000000000a */
[----:B----4-:R-:W-:-:S08]  /*07c0*/  DFMA R2, R2, R4, R6 ;  /* 0x000000040202722b */ /* 0x010fd00000000006 */
[----:B-----5:R-:W-:-:S11]  /*07d0*/  DFMA R12, R18, R26, R2 ;  /* 0x0000001a120c722b */ /* 0x020fd60000000002 */
.L_x_3:
[----:B------:R-:W-:Y:S05]  /*07e0*/  BRA.U !UP1, `(.L_x_2) ;  /* 0x0000000109a87547 */ /* 0x000fea000b800000 */
[----:B------:R-:W-:Y:S01]  /*07f0*/  UISETP.NE.AND UP0, UPT, UR5, 0x1, UPT ;  /* 0x000000010500788c */ /* 0x000fe2000bf05270 */
[----:B------:R-:W-:Y:S01]  /*0800*/  IMAD.U32 R9, RZ, RZ, UR4 ;  /* 0x00000004ff097e24 */ /* 0x000fe2000f8e00ff */
[----:B------:R-:W-:Y:S02]  /*0810*/  ULOP3.LUT UR5, UR18, 0x1, URZ, 0xc0, !UPT ;  /* 0x0000000112057892 */ /* 0x000fe4000f8ec0ff */
[----:B------:R-:W-:Y:S02]  /*0820*/  MOV R11, UR18 ;  /* 0x00000012000b7c02 */ /* 0x000fe40008000f00 */
[----:B------:R-:W-:Y:S01]  /*0830*/  PLOP3.LUT P1, PT, PT, PT, UP0, 0x80, 0x8 ;  /* 0x000000000008781c */ /* 0x000fe20003f2f008 */
[----:B------:R-:W-:-:S04]  /*0840*/  UISETP.NE.U32.AND UP1, UPT, UR5, 0x1, UPT ;  /* 0x000000010500788c */ /* 0x000fc8000bf25070 */
[----:B------:R-:W1:Y:S02]  /*0850*/  @UP0 LDCU.128 UR8, c[0x0][0x380] ;  /* 0x00007000ff0807ac */ /* 0x000e640008000c00 */
[----:B------:R-:W-:Y:S01]  /*0860*/  PLOP3.LUT P0, PT, PT, PT, UP1, 0x80, 0x8 ;  /* 0x000000000008781c */ /* 0x000fe20003f0f018 */
[----:B------:R-:W2:Y:S05]  /*0870*/  @UP0 LDCU.64 UR6, c[0x0][0x380] ;  /* 0x00007000ff0607ac */ /* 0x000eaa0008000a00 */
[C---:B------:R-:W-:Y:S01]  /*0880*/  @P1 IADD3 R7, PT, PT, R21.reuse, UR4, RZ ;  /* 0x0000000415071c10 */ /* 0x040fe2000fffe0ff */
[----:B------:R-:W3:Y:S01]  /*0890*/  @!UP1 LDCU.128 UR12, c[0x0][0x380] ;  /* 0x00007000ff0c97ac */ /* 0x000ee20008000c00 */
[----:B------:R-:W-:Y:S01]  /*08a0*/  @P1 IADD3 R6, P2, PT, R21, UR4, RZ ;  /* 0x0000000415061c10 */ /* 0x000fe2000ff5e0ff */
[----:B------:R-:W-:Y:S01]  /*08b0*/  @P1 IMAD R9, R9, UR18, R0 ;  /* 0x0000001209091c24 */ /* 0x000fe2000f8e0200 */
[----:B------:R-:W-:Y:S01]  /*08c0*/  @UP0 UIADD3 UR4, UPT, UPT, UR4, 0x2, URZ ;  /* 0x0000000204040890 */ /* 0x000fe2000fffe0ff */
[----:B-1----:R-:W-:Y:S01]  /*08d0*/  MOV R2, UR8 ;  /* 0x0000000800027c02 */ /* 0x002fe20008000f00 */
[----:B------:R-:W-:Y:S01]  /*08e0*/  IMAD.U32 R3, RZ, RZ, UR9 ;  /* 0x00000009ff037e24 */ /* 0x000fe2000f8e00ff */
[----:B------:R-:W-:-:S02]  /*08f0*/  MOV R4, UR10 ;  /* 0x0000000a00047c02 */ /* 0x000fc40008000f00 */
[----:B------:R-:W-:Y:S01]  /*0900*/  MOV R5, UR11 ;  /* 0x0000000b00057c02 */ /* 0x000fe20008000f00 */
[----:B------:R-:W-:-:S04]  /*0910*/  @P1 IMAD.WIDE.U32 R2, R7, 0x8, R2 ;  /* 0x0000000807021825 */ /* 0x000fc800078e0002 */
[----:B------:R-:W-:Y:S01]  /*0920*/  @P1 IMAD.WIDE R4, R9, 0x8, R4 ;  /* 0x0000000809041825 */ /* 0x000fe200078e0204 */
[----:B------:R-:W-:Y:S01]  /*0930*/  MOV R19, UR4 ;  /* 0x0000000400137c02 */ /* 0x000fe20008000f00 */
[----:B0-----:R-:W4:Y:S02]  /*0940*/  @P1 LDG.E.64 R2, desc[UR16][R2.64] ;  /* 0x0000001002021981 */ /* 0x001f24000c1e1b00 */
[----:B------:R-:W-:Y:S01]  /*0950*/  @P1 IMAD.X R7, RZ, RZ, RZ, P2 ;  /* 0x000000ffff071224 */ /* 0x000fe200010e06ff */
[----:B--2---:R-:W-:-:S04]  /*0960*/  @P1 LEA R8, P2, R6, UR6, 0x3 ;  /* 0x0000000606081c11 */ /* 0x004fc8000f8418ff */
[----:B------:R-:W-:Y:S01]  /*0970*/  @P1 LEA.HI.X R9, R6, UR7, R7, 0x3, P2 ;  /* 0x0000000706091c11 */ /* 0x000fe200090f1c07 */
[----:B------:R-:W-:Y:S02]  /*0980*/  @P1 IMAD.WIDE R6, R11, 0x8, R4 ;  /* 0x000000080b061825 */ /* 0x000fe400078e0204 */
[----:B------:R-:W4:Y:S01]  /*0990*/  @P1 LDG.E.64 R4, desc[UR16][R4.64] ;  /* 0x0000001004041981 */ /* 0x000f22000c1e1b00 */
[----:B---3--:R-:W-:Y:S01]  /*09a0*/  MOV R14, UR12 ;  /* 0x0000000c000e7c02 */ /* 0x008fe20008000f00 */
[----:B------:R-:W-:Y:S01]  /*09b0*/  IMAD.U32 R15, RZ, RZ, UR13 ;  /* 0x0000000dff0f7e24 */ /* 0x000fe2000f8e00ff */
[----:B------:R-:W-:Y:S01]  /*09c0*/  MOV R10, UR14 ;  /* 0x0000000e000a7c02 */ /* 0x000fe20008000f00 */
[----:B------:R-:W-:Y:S01]  /*09d0*/  IMAD.U32 R11, RZ, RZ, UR15 ;  /* 0x0000000fff0b7e24 */ /* 0x000fe2000f8e00ff */
[----:B------:R-:W-:Y:S01]  /*09e0*/  @!P0 IADD3 R17, PT, PT, R21, UR4, RZ ;  /* 0x0000000415118c10 */ /* 0x000fe2000fffe0ff */
[----:B------:R-:W-:Y:S01]  /*09f0*/  @!P0 IMAD R19, R19, UR18, R0 ;  /* 0x0000001213138c24 */ /* 0x000fe2000f8e0200 */
[----:B------:R-:W2:Y:S04]  /*0a00*/  @P1 LDG.E.64 R6, desc[UR16][R6.64] ;  /* 0x0000001006061981 */ /* 0x000ea8000c1e1b00 */
[----:B------:R-:W2:Y:S01]  /*0a10*/  @P1 LDG.E.64 R8, desc[UR16][R8.64+0x8] ;  /* 0x0000081008081981 */ /* 0x000ea2000c1e1b00 */
[----:B------:R-:W-:-:S04]  /*0a20*/  @!P0 IMAD.WIDE.U32 R14, R17, 0x8, R14 ;  /* 0x00000008110e8825 */ /* 0x000fc800078e000e */
[----:B------:R-:W-:Y:S02]  /*0a30*/  @!P0 IMAD.WIDE R10, R19, 0x8, R10 ;  /* 0x00000008130a8825 */ /* 0x000fe400078e020a */
[----:B------:R-:W3:Y:S04]  /*0a40*/  @!P0 LDG.E.64 R14, desc[UR16][R14.64] ;  /* 0x000000100e0e8981 */ /* 0x000ee8000c1e1b00 */
[----:B------:R-:W3:Y:S01]  /*0a50*/  @!P0 LDG.E.64 R10, desc[UR16][R10.64] ;  /* 0x000000100a0a8981 */ /* 0x000ee2000c1e1b00 */
[----:B----4-:R-:W-:-:S08]  /*0a60*/  @P1 DFMA R2, R2, R4, R12 ;  /* 0x000000040202122b */ /* 0x010fd0000000000c */
[----:B--2---:R-:W-:-:S08]  /*0a70*/  @P1 DFMA R12, R8, R6, R2 ;  /* 0x00000006080c122b */ /* 0x004fd00000000002 */
[----:B---3--:R-:W-:-:S11]  /*0a80*/  @!P0 DFMA R12, R14, R10, R12 ;  /* 0x0000000a0e0c822b */ /* 0x008fd6000000000c */
.L_x_2:
[----:B------:R-:W1:Y:S01]  /*0a90*/  LDC.64 R2, c[0x0][0x390] ;  /* 0x0000e400ff027b82 */ /* 0x000e620000000a00 */
[----:B------:R-:W-:-:S05]  /*0aa0*/  IADD3 R21, PT, PT, R0, R21, RZ ;  /* 0x0000001500157210 */ /* 0x000fca0007ffe0ff */
[----:B-1----:R-:W-:-:S05]  /*0ab0*/  IMAD.WIDE R2, R21, 0x8, R2 ;  /* 0x0000000815027825 */ /* 0x002fca00078e0202 */
[----:B0-----:R-:W-:Y:S01]  /*0ac0*/  STG.E.64 desc[UR16][R2.64], R12 ;  /* 0x0000000c02007986 */ /* 0x001fe2000c101b10 */
[----:B------:R-:W-:Y:S05]  /*0ad0*/  EXIT ;  /* 0x000000000000794d */ /* 0x000fea0003800000 */
.L_x_4:
[----:B------:R-:W-:-:S00]  /*0ae0*/  BRA `(.L_x_4) ;  /* 0xfffffffc00fc7947 */ /* 0x000fc0000383ffff */
[----:B------:R-:W-:-:S00]  /*0af0*/  NOP ;  /* 0x0000000000007918 */ /* 0x000fc00000000000 */
        /* <DEDUP_REMOVED lines=8> */
.L_x_5:


//--------------------- .nv.shared.reserved.0     --------------------------
	.section	.nv.shared.reserved.0,"aw",@nobits
	.weak		__nv_reservedSMEM_offset_0_alias
	.size		__nv_reservedSMEM_offset_0_alias, 0, 64
	.other		__nv_reservedSMEM_offset_0_alias,@"STO_CUDA_RESERVED_SHARED STV_DEFAULT"
__nv_reservedSMEM_offset_0_alias:
	.zero		0
	.zero		64


//--------------------- .nv.constant0._Z12naive_matmulPKdS0_Pdi --------------------------
	.section	.nv.constant0._Z12naive_matmulPKdS0_Pdi,"a",@progbits
	.sectionflags	@""
	.align	4
.nv.constant0._Z12naive_matmulPKdS0_Pdi:
	.zero		924


//--------------------- SYMBOLS --------------------------

	.type		.nv.reservedSmem.offset0,@object
	.size		.nv.reservedSmem.offset0,0x4
